	.headerflags	@"EF_CUDA_TEXMODE_UNIFIED EF_CUDA_64BIT_ADDRESS EF_CUDA_ACCELERATORS EF_CUDA_SM90 EF_CUDA_VIRTUAL_SM(EF_CUDA_SM90)"
	.elftype	@"ET_EXEC"


//--------------------- .nv.info                  --------------------------
	.section	.nv.info,"",@"SHT_CUDA_INFO"
	.align	4


	//----- nvinfo : EIATTR_REGCOUNT
	.align		4
        /*0000*/ 	.byte	0x04, 0x2f
        /*0002*/ 	.short	(.L_3 - .L_2)
	.align		4
.L_2:
        /*0004*/ 	.word	index@(triton_poi_fused__native_batch_norm_legit_no_training_relu_50)
        /*0008*/ 	.word	0x00000020


	//----- nvinfo : EIATTR_MIN_STACK_SIZE
	.align		4
.L_3:
        /*000c*/ 	.byte	0x04, 0x12
        /*000e*/ 	.short	(.L_5 - .L_4)
	.align		4
.L_4:
        /*0010*/ 	.word	index@(triton_poi_fused__native_batch_norm_legit_no_training_relu_50)
        /*0014*/ 	.word	0x00000000


	//----- nvinfo : EIATTR_FRAME_SIZE
	.align		4
.L_5:
        /*0018*/ 	.byte	0x04, 0x11
        /*001a*/ 	.short	(.L_7 - .L_6)
	.align		4
.L_6:
        /*001c*/ 	.word	index@(triton_poi_fused__native_batch_norm_legit_no_training_relu_50)
        /*0020*/ 	.word	0x00000000


	//----- nvinfo : EIATTR_MIN_STACK_SIZE
	.align		4
.L_7:
        /*0024*/ 	.byte	0x04, 0x12
        /*0026*/ 	.short	(.L_9 - .L_8)
	.align		4
.L_8:
        /*0028*/ 	.word	index@(triton_poi_fused__native_batch_norm_legit_no_training_relu_50)
        /*002c*/ 	.word	0x00000000
.L_9:


//--------------------- .nv.info.triton_poi_fused__native_batch_norm_legit_no_training_relu_50 --------------------------
	.section	.nv.info.triton_poi_fused__native_batch_norm_legit_no_training_relu_50,"",@"SHT_CUDA_INFO"
	.sectionflags	@""
	.align	4


	//----- nvinfo : EIATTR_CUDA_API_VERSION
	.align		4
        /*0000*/ 	.byte	0x04, 0x37
        /*0002*/ 	.short	(.L_11 - .L_10)
.L_10:
        /*0004*/ 	.word	0x0000007c


	//----- nvinfo : EIATTR_KPARAM_INFO
	.align		4
.L_11:
        /*0008*/ 	.byte	0x04, 0x17
        /*000a*/ 	.short	(.L_13 - .L_12)
.L_12:
        /*000c*/ 	.word	0x00000000
        /*0010*/ 	.short	0x0007
        /*0012*/ 	.short	0x0034
        /*0014*/ 	.byte	0x00, 0xf0, 0x11, 0x00


	//----- nvinfo : EIATTR_KPARAM_INFO
	.align		4
.L_13:
        /*0018*/ 	.byte	0x04, 0x17
        /*001a*/ 	.short	(.L_15 - .L_14)
.L_14:
        /*001c*/ 	.word	0x00000000
        /*0020*/ 	.short	0x0006
        /*0022*/ 	.short	0x0030
        /*0024*/ 	.byte	0x00, 0xf0, 0x11, 0x00


	//----- nvinfo : EIATTR_KPARAM_INFO
	.align		4
.L_15:
        /*0028*/ 	.byte	0x04, 0x17
        /*002a*/ 	.short	(.L_17 - .L_16)
.L_16:
        /*002c*/ 	.word	0x00000000
        /*0030*/ 	.short	0x0005
        /*0032*/ 	.short	0x0028
        /*0034*/ 	.byte	0x00, 0xf4, 0x21, 0x00


	//----- nvinfo : EIATTR_KPARAM_INFO
	.align		4
.L_17:
        /*0038*/ 	.byte	0x04, 0x17
        /*003a*/ 	.short	(.L_19 - .L_18)
.L_18:
        /*003c*/ 	.word	0x00000000
        /*0040*/ 	.short	0x0004
        /*0042*/ 	.short	0x0020
        /*0044*/ 	.byte	0x00, 0xf4, 0x21, 0x00


	//----- nvinfo : EIATTR_KPARAM_INFO
	.align		4
.L_19:
        /*0048*/ 	.byte	0x04, 0x17
        /*004a*/ 	.short	(.L_21 - .L_20)
.L_20:
        /*004c*/ 	.word	0x00000000
        /*0050*/ 	.short	0x0003
        /*0052*/ 	.short	0x0018
        /*0054*/ 	.byte	0x00, 0xf4, 0x21, 0x00


	//----- nvinfo : EIATTR_KPARAM_INFO
	.align		4
.L_21:
        /*0058*/ 	.byte	0x04, 0x17
        /*005a*/ 	.short	(.L_23 - .L_22)
.L_22:
        /*005c*/ 	.word	0x00000000
        /*0060*/ 	.short	0x0002
        /*0062*/ 	.short	0x0010
        /*0064*/ 	.byte	0x00, 0xf4, 0x21, 0x00


	//----- nvinfo : EIATTR_KPARAM_INFO
	.align		4
.L_23:
        /*0068*/ 	.byte	0x04, 0x17
        /*006a*/ 	.short	(.L_25 - .L_24)
.L_24:
        /*006c*/ 	.word	0x00000000
        /*0070*/ 	.short	0x0001
        /*0072*/ 	.short	0x0008
        /*0074*/ 	.byte	0x00, 0xf4, 0x21, 0x00


	//----- nvinfo : EIATTR_KPARAM_INFO
	.align		4
.L_25:
        /*0078*/ 	.byte	0x04, 0x17
        /*007a*/ 	.short	(.L_27 - .L_26)
.L_26:
        /*007c*/ 	.word	0x00000000
        /*0080*/ 	.short	0x0000
        /*0082*/ 	.short	0x0000
        /*0084*/ 	.byte	0x00, 0xf4, 0x21, 0x00


	//----- nvinfo : EIATTR_SPARSE_MMA_MASK
	.align		4
.L_27:
        /*0088*/ 	.byte	0x03, 0x50
        /*008a*/ 	.short	0x0000


	//----- nvinfo : EIATTR_MAXREG_COUNT
	.align		4
        /*008c*/ 	.byte	0x03, 0x1b
        /*008e*/ 	.short	0x00ff


	//----- nvinfo : EIATTR_EXIT_INSTR_OFFSETS
	.align		4
        /*0090*/ 	.byte	0x04, 0x1c
        /*0092*/ 	.short	(.L_29 - .L_28)


	//   ....[0]....
.L_28:
        /*0094*/ 	.word	0x00001230


	//   ....[1]....
        /*0098*/ 	.word	0x00001300


	//----- nvinfo : EIATTR_REQNTID
	.align		4
.L_29:
        /*009c*/ 	.byte	0x04, 0x10
        /*009e*/ 	.short	(.L_31 - .L_30)
.L_30:
        /*00a0*/ 	.word	0x00000100
        /*00a4*/ 	.word	0x00000001
        /*00a8*/ 	.word	0x00000001


	//----- nvinfo : EIATTR_CBANK_PARAM_SIZE
	.align		4
.L_31:
        /*00ac*/ 	.byte	0x03, 0x19
        /*00ae*/ 	.short	0x0038


	//----- nvinfo : EIATTR_PARAM_CBANK
	.align		4
        /*00b0*/ 	.byte	0x04, 0x0a
        /*00b2*/ 	.short	(.L_33 - .L_32)
	.align		4
.L_32:
        /*00b4*/ 	.word	index@(.nv.constant0.triton_poi_fused__native_batch_norm_legit_no_training_relu_50)
        /*00b8*/ 	.short	0x0210
        /*00ba*/ 	.short	0x0038


	//----- nvinfo : EIATTR_SW_WAR
	.align		4
.L_33:
        /*00bc*/ 	.byte	0x04, 0x36
        /*00be*/ 	.short	(.L_35 - .L_34)
.L_34:
        /*00c0*/ 	.word	0x00000008
.L_35:


//--------------------- .nv.callgraph             --------------------------
	.section	.nv.callgraph,"",@"SHT_CUDA_CALLGRAPH"
	.align	4
	.sectionentsize	8
	.align		4
        /*0000*/ 	.word	0x00000000
	.align		4
        /*0004*/ 	.word	0xffffffff
	.align		4
        /*0008*/ 	.word	0x00000000
	.align		4
        /*000c*/ 	.word	0xfffffffe
	.align		4
        /*0010*/ 	.word	0x00000000
	.align		4
        /*0014*/ 	.word	0xfffffffd
	.align		4
        /*0018*/ 	.word	0x00000000
	.align		4
        /*001c*/ 	.word	0xfffffffc


//--------------------- .nv.constant4             --------------------------
	.section	.nv.constant4,"a",@progbits
	.align	8
	.align		8
.nv.constant4:
        /*0000*/ 	.dword	_$_str
	.align		8
        /*0008*/ 	.dword	_$_str_$_2


//--------------------- .text.triton_poi_fused__native_batch_norm_legit_no_training_relu_50 --------------------------
	.section	.text.triton_poi_fused__native_batch_norm_legit_no_training_relu_50,"ax",@progbits
	.sectionflags	@"SHF_BARRIERS=1"
	.align	128
        .global         triton_poi_fused__native_batch_norm_legit_no_training_relu_50
        .type           triton_poi_fused__native_batch_norm_legit_no_training_relu_50,@function
        .size           triton_poi_fused__native_batch_norm_legit_no_training_relu_50,(.L_x_1 - triton_poi_fused__native_batch_norm_legit_no_training_relu_50)
        .other          triton_poi_fused__native_batch_norm_legit_no_training_relu_50,@"STO_CUDA_ENTRY STV_DEFAULT"
triton_poi_fused__native_batch_norm_legit_no_training_relu_50:
.text.triton_poi_fused__native_batch_norm_legit_no_training_relu_50:
[----:B------:R-:W0:Y:S01]  /*0000*/  LDC R1, c[0x0][0x28] ;  /* 0x00000a00ff017b82 */ /* 0x000e220000000800 */
[----:B------:R-:W1:Y:S07]  /*0010*/  S2R R21, SR_TID.X ;  /* 0x0000000000157919 */ /* 0x000e6e0000002100 */
[----:B------:R-:W2:Y:S01]  /*0020*/  LDC.64 R16, c[0x0][0x210] ;  /* 0x00008400ff107b82 */ /* 0x000ea20000000a00 */
[----:B------:R-:W-:Y:S01]  /*0030*/  ULDC.64 UR6, c[0x0][0x208] ;  /* 0x0000820000067ab9 */ /* 0x000fe20000000a00 */
[----:B------:R-:W3:Y:S01]  /*0040*/  S2R R0, SR_CTAID.Y ;  /* 0x0000000000007919 */ /* 0x000ee20000002600 */
[----:B------:R-:W4:Y:S01]  /*0050*/  S2R R2, SR_CTAID.X ;  /* 0x0000000000027919 */ /* 0x000f220000002500 */
[----:B-1----:R-:W-:Y:S01]  /*0060*/  IMAD.SHL.U32 R3, R21, 0x4, RZ ;  /* 0x0000000415037824 */ /* 0x002fe200078e00ff */
[----:B------:R-:W-:-:S04]  /*0070*/  SHF.R.U32.HI R7, RZ, 0x6, R21 ;  /* 0x00000006ff077819 */ /* 0x000fc80000011615 */
[----:B------:R-:W-:Y:S02]  /*0080*/  LOP3.LUT R5, R3, 0xfc, RZ, 0xc0, !PT ;  /* 0x000000fc03057812 */ /* 0x000fe400078ec0ff */
[----:B------:R-:W-:Y:S01]  /*0090*/  SGXT.U32 R7, R7, 0x2 ;  /* 0x000000020707781a */ /* 0x000fe20000000000 */
[----:B----4-:R-:W-:Y:S01]  /*00a0*/  IMAD.SHL.U32 R2, R2, 0x10, RZ ;  /* 0x0000001002027824 */ /* 0x010fe200078e00ff */
[----:B---3--:R-:W-:-:S04]  /*00b0*/  PRMT R5, R5, 0x6540, R0 ;  /* 0x0000654005057816 */ /* 0x008fc80000000000 */
[C---:B------:R-:W-:Y:S01]  /*00c0*/  ISETP.GE.AND P0, PT, R5.reuse, 0x500, PT ;  /* 0x000005000500780c */ /* 0x040fe20003f06270 */
[----:B------:R-:W-:Y:S01]  /*00d0*/  IMAD.HI R4, R5, 0x66666667, RZ ;  /* 0x6666666705047827 */ /* 0x000fe200078e02ff */
[----:B------:R-:W-:Y:S02]  /*00e0*/  LOP3.LUT R18, R2, R7, RZ, 0xfc, !PT ;  /* 0x0000000702127212 */ /* 0x000fe400078efcff */
[----:B------:R-:W-:Y:S02]  /*00f0*/  CS2R R6, SRZ ;  /* 0x0000000000067805 */ /* 0x000fe4000001ff00 */
[----:B------:R-:W-:Y:S02]  /*0100*/  SHF.R.U32.HI R9, RZ, 0x1f, R4 ;  /* 0x0000001fff097819 */ /* 0x000fe40000011604 */
[----:B------:R-:W-:Y:S02]  /*0110*/  ISETP.LT.AND P1, PT, R18, 0x40, !P0 ;  /* 0x000000401200780c */ /* 0x000fe40004721270 */
[----:B------:R-:W-:-:S02]  /*0120*/  LEA.HI.SX32 R4, R4, R9, 0x19 ;  /* 0x0000000904047211 */ /* 0x000fc400078fcaff */
[----:B------:R-:W-:-:S03]  /*0130*/  LOP3.LUT R8, R18, 0x4, RZ, 0xfc, !PT ;  /* 0x0000000412087812 */ /* 0x000fc600078efcff */
[----:B------:R-:W-:Y:S01]  /*0140*/  IMAD R5, R4, -0x140, R5 ;  /* 0xfffffec004057824 */ /* 0x000fe200078e0205 */
[----:B------:R-:W-:Y:S02]  /*0150*/  ISETP.LT.AND P2, PT, R8, 0x40, !P0 ;  /* 0x000000400800780c */ /* 0x000fe40004741270 */
[----:B------:R-:W-:Y:S01]  /*0160*/  CS2R R8, SRZ ;  /* 0x0000000000087805 */ /* 0x000fe2000001ff00 */
[----:B------:R-:W-:Y:S01]  /*0170*/  IMAD R19, R4, 0x5000, R5 ;  /* 0x0000500004137824 */ /* 0x000fe200078e0205 */
[----:B------:R-:W-:-:S03]  /*0180*/  CS2R R4, SRZ ;  /* 0x0000000000047805 */ /* 0x000fc6000001ff00 */
[----:B------:R-:W-:-:S04]  /*0190*/  IMAD R19, R18, 0x140, R19 ;  /* 0x0000014012137824 */ /* 0x000fc800078e0213 */
[----:B--2---:R-:W-:-:S05]  /*01a0*/  IMAD.WIDE R14, R19, 0x4, R16 ;  /* 0x00000004130e7825 */ /* 0x004fca00078e0210 */
[----:B------:R1:W2:Y:S01]  /*01b0*/  @P1 LDG.E.EL.128 R4, desc[UR6][R14.64] ;  /* 0x000000060e041981 */ /* 0x0002a2000c2e1d00 */
[----:B------:R-:W-:Y:S01]  /*01c0*/  VIADD R23, R19, 0x500 ;  /* 0x0000050013177836 */ /* 0x000fe20000000000 */
[----:B------:R-:W-:Y:S02]  /*01d0*/  CS2R R10, SRZ ;  /* 0x00000000000a7805 */ /* 0x000fe4000001ff00 */
[----:B------:R-:W-:Y:S01]  /*01e0*/  LOP3.LUT R12, R18, 0x8, RZ, 0xfc, !PT ;  /* 0x00000008120c7812 */ /* 0x000fe200078efcff */
[----:B------:R-:W-:-:S03]  /*01f0*/  IMAD.WIDE R22, R23, 0x4, R16 ;  /* 0x0000000417167825 */ /* 0x000fc600078e0210 */
[----:B------:R-:W-:Y:S02]  /*0200*/  ISETP.LT.AND P1, PT, R12, 0x40, !P0 ;  /* 0x000000400c00780c */ /* 0x000fe40004721270 */
[----:B------:R3:W4:Y:S01]  /*0210*/  @P2 LDG.E.EL.128 R8, desc[UR6][R22.64] ;  /* 0x0000000616082981 */ /* 0x000722000c2e1d00 */
[----:B------:R-:W-:Y:S01]  /*0220*/  VIADD R25, R19, 0xa00 ;  /* 0x00000a0013197836 */ /* 0x000fe20000000000 */
[----:B------:R-:W-:Y:S02]  /*0230*/  CS2R R12, SRZ ;  /* 0x00000000000c7805 */ /* 0x000fe4000001ff00 */
[----:B-1----:R-:W-:Y:S01]  /*0240*/  CS2R R14, SRZ ;  /* 0x00000000000e7805 */ /* 0x002fe2000001ff00 */
[----:B------:R-:W-:-:S06]  /*0250*/  IMAD.WIDE R24, R25, 0x4, R16 ;  /* 0x0000000419187825 */ /* 0x000fcc00078e0210 */
[----:B------:R-:W5:Y:S01]  /*0260*/  @P1 LDG.E.EL.128 R12, desc[UR6][R24.64] ;  /* 0x00000006180c1981 */ /* 0x000f62000c2e1d00 */
[----:B------:R-:W-:Y:S01]  /*0270*/  LOP3.LUT R18, R18, 0xc, RZ, 0xfc, !PT ;  /* 0x0000000c12127812 */ /* 0x000fe200078efcff */
[----:B------:R-:W-:-:S03]  /*0280*/  VIADD R27, R19, 0xf00 ;  /* 0x00000f00131b7836 */ /* 0x000fc60000000000 */
[----:B------:R-:W-:Y:S01]  /*0290*/  ISETP.LT.AND P0, PT, R18, 0x40, !P0 ;  /* 0x000000401200780c */ /* 0x000fe20004701270 */
[----:B------:R-:W-:Y:S01]  /*02a0*/  IMAD.WIDE R26, R27, 0x4, R16 ;  /* 0x000000041b1a7825 */ /* 0x000fe200078e0210 */
[----:B------:R-:W-:Y:S02]  /*02b0*/  CS2R R16, SRZ ;  /* 0x0000000000107805 */ /* 0x000fe4000001ff00 */
[----:B------:R-:W-:-:S09]  /*02c0*/  CS2R R18, SRZ ;  /* 0x0000000000127805 */ /* 0x000fd2000001ff00 */
[----:B------:R1:W5:Y:S01]  /*02d0*/  @P0 LDG.E.EL.128 R16, desc[UR6][R26.64] ;  /* 0x000000061a100981 */ /* 0x000362000c2e1d00 */
[----:B------:R-:W1:Y:S01]  /*02e0*/  S2UR UR5, SR_CgaCtaId ;  /* 0x00000000000579c3 */ /* 0x000e620000008800 */
[----:B------:R-:W-:Y:S01]  /*02f0*/  UMOV UR4, 0x400 ;  /* 0x0000040000047882 */ /* 0x000fe20000000000 */
[----:B------:R-:W-:Y:S02]  /*0300*/  SHF.R.U32.HI R20, RZ, 0x2, R21 ;  /* 0x00000002ff147819 */ /* 0x000fe40000011615 */
[----:B---3--:R-:W-:Y:S02]  /*0310*/  LOP3.LUT R22, R3, 0x3fc, RZ, 0xc0, !PT ;  /* 0x000003fc03167812 */ /* 0x008fe400078ec0ff */
[----:B------:R-:W-:Y:S02]  /*0320*/  LOP3.LUT R20, R20, 0x30, RZ, 0xc0, !PT ;  /* 0x0000003014147812 */ /* 0x000fe400078ec0ff */
[----:B------:R-:W-:Y:S01]  /*0330*/  PRMT R29, R21, 0x6540, R0 ;  /* 0x00006540151d7816 */ /* 0x000fe20000000000 */
[----:B01----:R-:W0:Y:S03]  /*0340*/  LDC.64 R26, c[0x0][0x220] ;  /* 0x00008800ff1a7b82 */ /* 0x003e260000000a00 */
[----:B------:R-:W-:Y:S01]  /*0350*/  ISETP.GE.AND P0, PT, R29, 0x500, PT ;  /* 0x000005001d00780c */ /* 0x000fe20003f06270 */
[----:B------:R-:W-:-:S06]  /*0360*/  UPRMT UR4, UR5, 0x654, UR4 ;  /* 0x0000065405047896 */ /* 0x000fcc0008000004 */
[----:B------:R-:W-:Y:S02]  /*0370*/  IADD3 R23, R20, UR4, RZ ;  /* 0x0000000414177c10 */ /* 0x000fe4000fffe0ff */
[----:B------:R-:W-:-:S03]  /*0380*/  LOP3.LUT R20, R21, 0xff, RZ, 0xc0, !PT ;  /* 0x000000ff15147812 */ /* 0x000fc600078ec0ff */
[----:B------:R-:W-:Y:S01]  /*0390*/  IMAD R22, R22, 0x4, R23 ;  /* 0x0000000416167824 */ /* 0x000fe200078e0217 */
[----:B------:R-:W-:-:S04]  /*03a0*/  LEA R20, R20, UR4, 0x2 ;  /* 0x0000000414147c11 */ /* 0x000fc8000f8e10ff */
[----:B--2---:R-:W-:Y:S01]  /*03b0*/  STS.128 [R22], R4 ;  /* 0x0000000416007388 */ /* 0x004fe20000000c00 */
[----:B------:R-:W-:Y:S06]  /*03c0*/  BAR.SYNC.DEFER_BLOCKING 0x0 ;  /* 0x0000000000007b1d */ /* 0x000fec0000010000 */
[----:B------:R-:W-:Y:S04]  /*03d0*/  LDS R25, [R20] ;  /* 0x0000000014197984 */ /* 0x000fe80000000800 */
[----:B------:R-:W-:Y:S04]  /*03e0*/  LDS R24, [R20+0x410] ;  /* 0x0004100014187984 */ /* 0x000fe80000000800 */
[----:B------:R-:W-:Y:S04]  /*03f0*/  LDS R23, [R20+0x820] ;  /* 0x0008200014177984 */ /* 0x000fe80000000800 */
[----:B------:R-:W-:Y:S01]  /*0400*/  LDS R28, [R20+0xc30] ;  /* 0x000c3000141c7984 */ /* 0x000fe20000000800 */
[----:B------:R-:W-:Y:S06]  /*0410*/  BAR.SYNC.DEFER_BLOCKING 0x0 ;  /* 0x0000000000007b1d */ /* 0x000fec0000010000 */
[----:B----4-:R1:W-:Y:S02]  /*0420*/  STS.128 [R22], R8 ;  /* 0x0000000816007388 */ /* 0x0103e40000000c00 */
[----:B------:R-:W-:Y:S01]  /*0430*/  BAR.SYNC.DEFER_BLOCKING 0x0 ;  /* 0x0000000000007b1d */ /* 0x000fe20000010000 */
[----:B-1----:R-:W-:-:S07]  /*0440*/  IMAD.HI R8, R29, 0x66666667, RZ ;  /* 0x666666671d087827 */ /* 0x002fce00078e02ff */
[----:B------:R-:W1:Y:S01]  /*0450*/  LDC.64 R10, c[0x0][0x230] ;  /* 0x00008c00ff0a7b82 */ /* 0x000e620000000a00 */
[----:B------:R-:W-:-:S04]  /*0460*/  SHF.R.U32.HI R9, RZ, 0x1f, R8 ;  /* 0x0000001fff097819 */ /* 0x000fc80000011608 */
[----:B------:R-:W-:Y:S01]  /*0470*/  LEA.HI.SX32 R8, R8, R9, 0x19 ;  /* 0x0000000908087211 */ /* 0x000fe200078fcaff */
[----:B------:R-:W2:Y:S04]  /*0480*/  LDS R4, [R20] ;  /* 0x0000000014047984 */ /* 0x000ea80000000800 */
[----:B------:R-:W3:Y:S04]  /*0490*/  LDS R7, [R20+0x410] ;  /* 0x0004100014077984 */ /* 0x000ee80000000800 */
[----:B------:R-:W4:Y:S04]  /*04a0*/  LDS R6, [R20+0x820] ;  /* 0x0008200014067984 */ /* 0x000f280000000800 */
[----:B------:R-:W1:Y:S01]  /*04b0*/  LDS R5, [R20+0xc30] ;  /* 0x000c300014057984 */ /* 0x000e620000000800 */
[----:B------:R-:W-:Y:S06]  /*04c0*/  BAR.SYNC.DEFER_BLOCKING 0x0 ;  /* 0x0000000000007b1d */ /* 0x000fec0000010000 */
[----:B-----5:R5:W-:Y:S02]  /*04d0*/  STS.128 [R22], R12 ;  /* 0x0000000c16007388 */ /* 0x020be40000000c00 */
[----:B------:R-:W-:Y:S01]  /*04e0*/  BAR.SYNC.DEFER_BLOCKING 0x0 ;  /* 0x0000000000007b1d */ /* 0x000fe20000010000 */
[----:B-----5:R-:W-:-:S07]  /*04f0*/  IMAD R15, R8, -0x140, R29 ;  /* 0xfffffec0080f7824 */ /* 0x020fce00078e021d */
[----:B------:R-:W5:Y:S01]  /*0500*/  LDC.64 R8, c[0x0][0x218] ;  /* 0x00008600ff087b82 */ /* 0x000f620000000a00 */
[----:B0-----:R-:W-:Y:S01]  /*0510*/  IMAD.WIDE R26, R15, 0x4, R26 ;  /* 0x000000040f1a7825 */ /* 0x001fe200078e021a */
[----:B------:R-:W0:Y:S04]  /*0520*/  LDS R29, [R20] ;  /* 0x00000000141d7984 */ /* 0x000e280000000800 */
[----:B------:R-:W0:Y:S04]  /*0530*/  LDS R14, [R20+0x410] ;  /* 0x00041000140e7984 */ /* 0x000e280000000800 */
[----:B------:R-:W0:Y:S04]  /*0540*/  LDS R13, [R20+0x820] ;  /* 0x00082000140d7984 */ /* 0x000e280000000800 */
[----:B------:R-:W0:Y:S01]  /*0550*/  LDS R12, [R20+0xc30] ;  /* 0x000c3000140c7984 */ /* 0x000e220000000800 */
[----:B------:R-:W-:Y:S06]  /*0560*/  BAR.SYNC.DEFER_BLOCKING 0x0 ;  /* 0x0000000000007b1d */ /* 0x000fec0000010000 */
[----:B------:R1:W-:Y:S02]  /*0570*/  STS.128 [R22], R16 ;  /* 0x0000001016007388 */ /* 0x0003e40000000c00 */
[----:B------:R-:W-:Y:S01]  /*0580*/  BAR.SYNC.DEFER_BLOCKING 0x0 ;  /* 0x0000000000007b1d */ /* 0x000fe20000010000 */
[----:B-1----:R-:W-:-:S06]  /*0590*/  IMAD.MOV.U32 R16, RZ, RZ, RZ ;  /* 0x000000ffff107224 */ /* 0x002fcc00078e00ff */
[----:B------:R1:W2:Y:S01]  /*05a0*/  @!P0 LDG.E.EL R16, desc[UR6][R26.64] ;  /* 0x000000061a108981 */ /* 0x0002a2000c2e1900 */
[----:B-----5:R-:W-:-:S03]  /*05b0*/  IMAD.WIDE R8, R15, 0x4, R8 ;  /* 0x000000040f087825 */ /* 0x020fc600078e0208 */
[----:B------:R-:W5:Y:S01]  /*05c0*/  LDS R17, [R20] ;  /* 0x0000000014117984 */ /* 0x000f620000000800 */
[----:B------:R-:W-:-:S03]  /*05d0*/  IMAD.WIDE R10, R15, 0x4, R10 ;  /* 0x000000040f0a7825 */ /* 0x000fc600078e020a */
[----:B------:R-:W0:Y:S01]  /*05e0*/  LDS R19, [R20+0x410] ;  /* 0x0004100014137984 */ /* 0x000e220000000800 */
[----:B-1----:R-:W-:-:S06]  /*05f0*/  IMAD.MOV.U32 R26, RZ, RZ, RZ ;  /* 0x000000ffff1a7224 */ /* 0x002fcc00078e00ff */
[----:B------:R1:W3:Y:S01]  /*0600*/  @!P0 LDG.E.EL R26, desc[UR6][R8.64] ;  /* 0x00000006081a8981 */ /* 0x0002e2000c2e1900 */
[----:B------:R-:W-:Y:S01]  /*0610*/  IMAD.MOV.U32 R18, RZ, RZ, RZ ;  /* 0x000000ffff127224 */ /* 0x000fe200078e00ff */
[----:B-1----:R-:W1:Y:S02]  /*0620*/  LDC.64 R8, c[0x0][0x228] ;  /* 0x00008a00ff087b82 */ /* 0x002e640000000a00 */
[----:B-1----:R-:W-:Y:S01]  /*0630*/  IMAD.WIDE R8, R15, 0x4, R8 ;  /* 0x000000040f087825 */ /* 0x002fe200078e0208 */
[----:B------:R-:W-:-:S04]  /*0640*/  HFMA2.MMA R15, -RZ, RZ, 0, 0 ;  /* 0x00000000ff0f7435 */ /* 0x000fc800000001ff */
[----:B------:R1:W5:Y:S06]  /*0650*/  @!P0 LDG.E.EL R18, desc[UR6][R8.64] ;  /* 0x0000000608128981 */ /* 0x00036c000c2e1900 */
[----:B------:R0:W5:Y:S01]  /*0660*/  @!P0 LDG.E.EL R15, desc[UR6][R10.64] ;  /* 0x000000060a0f8981 */ /* 0x000162000c2e1900 */
[----:B------:R-:W4:Y:S01]  /*0670*/  S2UR UR4, SR_CgaCtaId ;  /* 0x00000000000479c3 */ /* 0x000f220000008800 */
[----:B------:R-:W-:Y:S01]  /*0680*/  SHF.R.U32.HI R21, RZ, 0x2, R21 ;  /* 0x00000002ff157819 */ /* 0x000fe20000011615 */
[----:B------:R-:W-:Y:S01]  /*0690*/  UMOV UR5, 0x400 ;  /* 0x0000040000057882 */ /* 0x000fe20000000000 */
[----:B-1----:R-:W1:Y:S01]  /*06a0*/  LDS R9, [R20+0x820] ;  /* 0x0008200014097984 */ /* 0x002e620000000800 */
[----:B------:R-:W-:Y:S01]  /*06b0*/  IMAD.MOV.U32 R8, RZ, RZ, 0x3e800000 ;  /* 0x3e800000ff087424 */ /* 0x000fe200078e00ff */
[----:B------:R-:W-:-:S02]  /*06c0*/  SGXT.U32 R21, R21, 0x6 ;  /* 0x000000061515781a */ /* 0x000fc40000000000 */
[----:B0-----:R-:W0:Y:S02]  /*06d0*/  LDS R11, [R20+0xc30] ;  /* 0x000c3000140b7984 */ /* 0x001e240000000800 */
[----:B------:R-:W-:Y:S01]  /*06e0*/  PRMT R0, R21, 0x6540, R0 ;  /* 0x0000654015007816 */ /* 0x000fe20000000000 */
[----:B----4-:R-:W-:Y:S01]  /*06f0*/  UPRMT UR4, UR4, 0x654, UR5 ;  /* 0x0000065404047896 */ /* 0x010fe20008000005 */
[----:B------:R-:W-:Y:S01]  /*0700*/  BAR.SYNC.DEFER_BLOCKING 0x0 ;  /* 0x0000000000007b1d */ /* 0x000fe20000010000 */
[----:B--2---:R-:W-:-:S05]  /*0710*/  FADD R22, R16, 0.0010000000474974513054 ;  /* 0x3a83126f10167421 */ /* 0x004fca0000000000 */
[----:B------:R-:W2:Y:S01]  /*0720*/  S2R R16, SR_TID.X ;  /* 0x0000000000107919 */ /* 0x000ea20000002100 */
[----:B------:R-:W4:Y:S01]  /*0730*/  MUFU.SQRT R27, R22 ;  /* 0x00000016001b7308 */ /* 0x000f220000002000 */
[--C-:B---3--:R-:W-:Y:S01]  /*0740*/  FADD R4, R4, -R26.reuse ;  /* 0x8000001a04047221 */ /* 0x108fe20000000000 */
[--C-:B------:R-:W-:Y:S01]  /*0750*/  FADD R7, R7, -R26.reuse ;  /* 0x8000001a07077221 */ /* 0x100fe20000000000 */
[--C-:B------:R-:W-:Y:S01]  /*0760*/  FADD R25, R25, -R26.reuse ;  /* 0x8000001a19197221 */ /* 0x100fe20000000000 */
[C---:B----4-:R-:W-:Y:S01]  /*0770*/  FSETP.GT.AND P0, PT, R27.reuse, 8.50705917302346158658e+37, PT ;  /* 0x7e8000001b00780b */ /* 0x050fe20003f04000 */
[--C-:B------:R-:W-:Y:S01]  /*0780*/  FADD R21, R24, -R26.reuse ;  /* 0x8000001a18157221 */ /* 0x100fe20000000000 */
[----:B------:R-:W-:Y:S01]  /*0790*/  FSETP.GEU.AND P1, PT, R27, 1.175494350822287508e-38, PT ;  /* 0x008000001b00780b */ /* 0x000fe20003f2e000 */
[--C-:B------:R-:W-:Y:S01]  /*07a0*/  FADD R23, R23, -R26.reuse ;  /* 0x8000001a17177221 */ /* 0x100fe20000000000 */
[----:B------:R-:W-:Y:S01]  /*07b0*/  FSEL R8, R8, 1, P0 ;  /* 0x3f80000008087808 */ /* 0x000fe20000000000 */
[--C-:B------:R-:W-:Y:S01]  /*07c0*/  FADD R6, R6, -R26.reuse ;  /* 0x8000001a06067221 */ /* 0x100fe20000000000 */
[--C-:B------:R-:W-:Y:S01]  /*07d0*/  FADD R5, R5, -R26.reuse ;  /* 0x8000001a05057221 */ /* 0x100fe20000000000 */
[--C-:B------:R-:W-:Y:S01]  /*07e0*/  FADD R29, R29, -R26.reuse ;  /* 0x8000001a1d1d7221 */ /* 0x100fe20000000000 */
[--C-:B------:R-:W-:Y:S01]  /*07f0*/  FADD R14, R14, -R26.reuse ;  /* 0x8000001a0e0e7221 */ /* 0x100fe20000000000 */
[--C-:B------:R-:W-:Y:S01]  /*0800*/  FADD R13, R13, -R26.reuse ;  /* 0x8000001a0d0d7221 */ /* 0x100fe20000000000 */
[--C-:B------:R-:W-:Y:S01]  /*0810*/  FADD R12, R12, -R26.reuse ;  /* 0x8000001a0c0c7221 */ /* 0x100fe20000000000 */
[--C-:B-----5:R-:W-:Y:S01]  /*0820*/  FADD R17, R17, -R26.reuse ;  /* 0x8000001a11117221 */ /* 0x120fe20000000000 */
[--C-:B------:R-:W-:Y:S01]  /*0830*/  FADD R19, R19, -R26.reuse ;  /* 0x8000001a13137221 */ /* 0x100fe20000000000 */
[----:B------:R-:W-:Y:S01]  /*0840*/  @P0 FMUL R27, R27, 0.25 ;  /* 0x3e8000001b1b0820 */ /* 0x000fe20000400000 */
[--C-:B-1----:R-:W-:Y:S01]  /*0850*/  FADD R9, R9, -R26.reuse ;  /* 0x8000001a09097221 */ /* 0x102fe20000000000 */
[----:B------:R-:W-:Y:S01]  /*0860*/  @!P1 FMUL R8, R8, 16777216 ;  /* 0x4b80000008089820 */ /* 0x000fe20000400000 */
[----:B0-----:R-:W-:Y:S01]  /*0870*/  FADD R11, R11, -R26 ;  /* 0x8000001a0b0b7221 */ /* 0x001fe20000000000 */
[----:B------:R-:W-:-:S04]  /*0880*/  @!P1 FMUL R27, R27, 16777216 ;  /* 0x4b8000001b1b9820 */ /* 0x000fc80000400000 */
[----:B------:R0:W1:Y:S02]  /*0890*/  MUFU.RCP R10, R27 ;  /* 0x0000001b000a7308 */ /* 0x0000640000001000 */
[----:B0-----:R-:W-:Y:S01]  /*08a0*/  FADD R27, R28, -R26 ;  /* 0x8000001a1c1b7221 */ /* 0x001fe20000000000 */
[----:B-1----:R-:W-:Y:S01]  /*08b0*/  FMUL R10, R10, R8 ;  /* 0x000000080a0a7220 */ /* 0x002fe20000400000 */
[----:B--2---:R-:W-:-:S03]  /*08c0*/  IMAD.SHL.U32 R8, R16, 0x10, RZ ;  /* 0x0000001010087824 */ /* 0x004fc600078e00ff */
[C---:B------:R-:W-:Y:S01]  /*08d0*/  FMUL R4, R10.reuse, R4 ;  /* 0x000000040a047220 */ /* 0x040fe20000400000 */
[----:B------:R-:W-:Y:S01]  /*08e0*/  FMUL R26, R10, R7 ;  /* 0x000000070a1a7220 */ /* 0x000fe20000400000 */
[----:B------:R-:W-:Y:S01]  /*08f0*/  LOP3.LUT R8, R8, 0xff0, RZ, 0xc0, !PT ;  /* 0x00000ff008087812 */ /* 0x000fe200078ec0ff */
[C---:B------:R-:W-:Y:S01]  /*0900*/  FMUL R28, R10.reuse, R27 ;  /* 0x0000001b0a1c7220 */ /* 0x040fe20000400000 */
[----:B------:R-:W-:Y:S01]  /*0910*/  FMUL R24, R10, R5 ;  /* 0x000000050a187220 */ /* 0x000fe20000400000 */
[-CC-:B------:R-:W-:Y:S01]  /*0920*/  FFMA R4, R4, R18.reuse, R15.reuse ;  /* 0x0000001204047223 */ /* 0x180fe2000000000f */
[----:B------:R-:W-:Y:S01]  /*0930*/  LEA.HI R20, R8, UR4, RZ, 0x1e ;  /* 0x0000000408147c11 */ /* 0x000fe2000f8ff0ff */
[----:B------:R-:W-:Y:S01]  /*0940*/  FMUL R5, R10, R21 ;  /* 0x000000150a057220 */ /* 0x000fe20000400000 */
[-CC-:B------:R-:W-:Y:S01]  /*0950*/  FFMA R28, R28, R18.reuse, R15.reuse ;  /* 0x000000121c1c7223 */ /* 0x180fe2000000000f */
[----:B------:R-:W-:Y:S01]  /*0960*/  FFMA R26, R26, R18, R15 ;  /* 0x000000121a1a7223 */ /* 0x000fe2000000000f */
[----:B------:R-:W-:Y:S01]  /*0970*/  FMUL R23, R10, R23 ;  /* 0x000000170a177220 */ /* 0x000fe20000400000 */
[----:B------:R-:W-:-:S02]  /*0980*/  IMAD R8, R8, 0x4, R20 ;  /* 0x0000000408087824 */ /* 0x000fc400078e0214 */
[C---:B------:R-:W-:Y:S01]  /*0990*/  FMUL R20, R10.reuse, R13 ;  /* 0x0000000d0a147220 */ /* 0x040fe20000400000 */
        /* <DEDUP_REMOVED lines=8> */
[----:B------:R-:W-:Y:S01]  /*0a20*/  FMUL R10, R10, R11 ;  /* 0x0000000b0a0a7220 */ /* 0x000fe20000400000 */
[-CC-:B------:R-:W-:Y:S01]  /*0a30*/  FFMA R5, R5, R18.reuse, R15.reuse ;  /* 0x0000001205057223 */ /* 0x180fe2000000000f */
[----:B------:R-:W-:Y:S01]  /*0a40*/  FSETP.GEU.AND P1, PT, R4, RZ, PT ;  /* 0x000000ff0400720b */ /* 0x000fe20003f2e000 */
[-CC-:B------:R-:W-:Y:S01]  /*0a50*/  FFMA R23, R23, R18.reuse, R15.reuse ;  /* 0x0000001217177223 */ /* 0x180fe2000000000f */
[-CC-:B------:R-:W-:Y:S01]  /*0a60*/  FFMA R20, R20, R18.reuse, R15.reuse ;  /* 0x0000001214147223 */ /* 0x180fe2000000000f */
[----:B------:R-:W-:Y:S01]  /*0a70*/  FSETP.GEU.AND P2, PT, R28, RZ, PT ;  /* 0x000000ff1c00720b */ /* 0x000fe20003f4e000 */
[-CC-:B------:R-:W-:Y:S01]  /*0a80*/  FFMA R14, R14, R18.reuse, R15.reuse ;  /* 0x000000120e0e7223 */ /* 0x180fe2000000000f */
[----:B------:R-:W-:Y:S01]  /*0a90*/  FSETP.GEU.AND P0, PT, R26, RZ, PT ;  /* 0x000000ff1a00720b */ /* 0x000fe20003f0e000 */
[-CC-:B------:R-:W-:Y:S01]  /*0aa0*/  FFMA R7, R7, R18.reuse, R15.reuse ;  /* 0x0000001207077223 */ /* 0x180fe2000000000f */
[-CC-:B------:R-:W-:Y:S01]  /*0ab0*/  FFMA R6, R6, R18.reuse, R15.reuse ;  /* 0x0000001206067223 */ /* 0x180fe2000000000f */
[-CC-:B------:R-:W-:Y:S01]  /*0ac0*/  FFMA R24, R24, R18.reuse, R15.reuse ;  /* 0x0000001218187223 */ /* 0x180fe2000000000f */
[-CC-:B------:R-:W-:Y:S01]  /*0ad0*/  FFMA R22, R22, R18.reuse, R15.reuse ;  /* 0x0000001216167223 */ /* 0x180fe2000000000f */
[-CC-:B------:R-:W-:Y:S01]  /*0ae0*/  FFMA R12, R12, R18.reuse, R15.reuse ;  /* 0x000000120c0c7223 */ /* 0x180fe2000000000f */
[-CC-:B------:R-:W-:Y:S01]  /*0af0*/  FFMA R17, R17, R18.reuse, R15.reuse ;  /* 0x0000001211117223 */ /* 0x180fe2000000000f */
[-CC-:B------:R-:W-:Y:S01]  /*0b00*/  FFMA R19, R19, R18.reuse, R15.reuse ;  /* 0x0000001213137223 */ /* 0x180fe2000000000f */
[-CC-:B------:R-:W-:Y:S01]  /*0b10*/  FFMA R9, R9, R18.reuse, R15.reuse ;  /* 0x0000001209097223 */ /* 0x180fe2000000000f */
[----:B------:R-:W-:Y:S01]  /*0b20*/  FFMA R10, R10, R18, R15 ;  /* 0x000000120a0a7223 */ /* 0x000fe2000000000f */
[----:B------:R-:W-:Y:S01]  /*0b30*/  FSEL R13, R4, RZ, P1 ;  /* 0x000000ff040d7208 */ /* 0x000fe20000800000 */
[----:B------:R-:W-:Y:S01]  /*0b40*/  IMAD.SHL.U32 R4, R16, 0x4, RZ ;  /* 0x0000000410047824 */ /* 0x000fe200078e00ff */
[----:B------:R-:W-:-:S02]  /*0b50*/  FSETP.GEU.AND P4, PT, R5, RZ, PT ;  /* 0x000000ff0500720b */ /* 0x000fc40003f8e000 */
[----:B------:R-:W-:Y:S01]  /*0b60*/  FSEL R11, R28, RZ, P2 ;  /* 0x000000ff1c0b7208 */ /* 0x000fe20001000000 */
[----:B------:R0:W-:Y:S01]  /*0b70*/  STS [R8+0x10], R13 ;  /* 0x0000100d08007388 */ /* 0x0001e20000000800 */
[----:B------:R-:W-:Y:S02]  /*0b80*/  FSEL R15, R26, RZ, P0 ;  /* 0x000000ff1a0f7208 */ /* 0x000fe40000000000 */
[----:B------:R-:W-:Y:S01]  /*0b90*/  FSETP.GEU.AND P3, PT, R23, RZ, PT ;  /* 0x000000ff1700720b */ /* 0x000fe20003f6e000 */
[----:B------:R1:W-:Y:S01]  /*0ba0*/  STS [R8+0xc], R11 ;  /* 0x00000c0b08007388 */ /* 0x0003e20000000800 */
[----:B------:R-:W-:Y:S02]  /*0bb0*/  FSETP.GEU.AND P0, PT, R20, RZ, PT ;  /* 0x000000ff1400720b */ /* 0x000fe40003f0e000 */
[----:B------:R-:W-:Y:S01]  /*0bc0*/  FSETP.GEU.AND P1, PT, R14, RZ, PT ;  /* 0x000000ff0e00720b */ /* 0x000fe20003f2e000 */
[----:B------:R-:W-:Y:S01]  /*0bd0*/  STS [R8+0x14], R15 ;  /* 0x0000140f08007388 */ /* 0x000fe20000000800 */
[----:B------:R-:W-:-:S02]  /*0be0*/  FSEL R5, R5, RZ, P4 ;  /* 0x000000ff05057208 */ /* 0x000fc40002000000 */
[----:B------:R-:W-:Y:S02]  /*0bf0*/  FSEL R23, R23, RZ, P3 ;  /* 0x000000ff17177208 */ /* 0x000fe40001800000 */
[----:B0-----:R-:W-:Y:S01]  /*0c00*/  FSEL R13, R20, RZ, P0 ;  /* 0x000000ff140d7208 */ /* 0x001fe20000000000 */
[----:B------:R0:W-:Y:S01]  /*0c10*/  STS [R8+0x4], R5 ;  /* 0x0000040508007388 */ /* 0x0001e20000000800 */
[----:B------:R-:W-:Y:S02]  /*0c20*/  FSETP.GEU.AND P3, PT, R24, RZ, PT ;  /* 0x000000ff1800720b */ /* 0x000fe40003f6e000 */
[----:B-1----:R-:W-:Y:S01]  /*0c30*/  FSEL R11, R14, RZ, P1 ;  /* 0x000000ff0e0b7208 */ /* 0x002fe20000800000 */
[----:B------:R1:W-:Y:S01]  /*0c40*/  STS [R8+0x8], R23 ;  /* 0x0000081708007388 */ /* 0x0003e20000000800 */
[----:B------:R-:W-:Y:S02]  /*0c50*/  FSETP.GEU.AND P0, PT, R9, RZ, PT ;  /* 0x000000ff0900720b */ /* 0x000fe40003f0e000 */
[----:B------:R-:W-:Y:S01]  /*0c60*/  FSETP.GEU.AND P2, PT, R22, RZ, PT ;  /* 0x000000ff1600720b */ /* 0x000fe20003f4e000 */
[----:B------:R-:W-:Y:S01]  /*0c70*/  STS [R8+0x24], R11 ;  /* 0x0000240b08007388 */ /* 0x000fe20000000800 */
[----:B------:R-:W-:-:S02]  /*0c80*/  FSETP.GEU.AND P1, PT, R19, RZ, PT ;  /* 0x000000ff1300720b */ /* 0x000fc40003f2e000 */
[----:B0-----:R-:W-:Y:S01]  /*0c90*/  FSEL R5, R24, RZ, P3 ;  /* 0x000000ff18057208 */ /* 0x001fe20001800000 */
[----:B------:R-:W-:Y:S01]  /*0ca0*/  STS [R8+0x28], R13 ;  /* 0x0000280d08007388 */ /* 0x000fe20000000800 */
[----:B------:R-:W-:Y:S02]  /*0cb0*/  FSEL R9, R9, RZ, P0 ;  /* 0x000000ff09097208 */ /* 0x000fe40000000000 */
[----:B-1----:R-:W-:Y:S01]  /*0cc0*/  FSEL R23, R22, RZ, P2 ;  /* 0x000000ff16177208 */ /* 0x002fe20001000000 */
[----:B------:R0:W-:Y:S01]  /*0cd0*/  STS [R8+0x1c], R5 ;  /* 0x00001c0508007388 */ /* 0x0001e20000000800 */
[----:B------:R-:W-:Y:S02]  /*0ce0*/  FSEL R19, R19, RZ, P1 ;  /* 0x000000ff13137208 */ /* 0x000fe40000800000 */
[----:B------:R-:W-:Y:S01]  /*0cf0*/  FSETP.GEU.AND P4, PT, R6, RZ, PT ;  /* 0x000000ff0600720b */ /* 0x000fe20003f8e000 */
[----:B------:R-:W-:Y:S01]  /*0d00*/  STS [R8+0x38], R9 ;  /* 0x0000380908007388 */ /* 0x000fe20000000800 */
[----:B------:R-:W-:-:S02]  /*0d10*/  FSETP.GEU.AND P3, PT, R12, RZ, PT ;  /* 0x000000ff0c00720b */ /* 0x000fc40003f6e000 */
[----:B------:R-:W-:Y:S01]  /*0d20*/  FSETP.GEU.AND P2, PT, R17, RZ, PT ;  /* 0x000000ff1100720b */ /* 0x000fe20003f4e000 */
[----:B------:R1:W-:Y:S01]  /*0d30*/  STS [R8+0x20], R23 ;  /* 0x0000201708007388 */ /* 0x0003e20000000800 */
[----:B------:R-:W-:Y:S02]  /*0d40*/  FSETP.GEU.AND P1, PT, R7, RZ, PT ;  /* 0x000000ff0700720b */ /* 0x000fe40003f2e000 */
[----:B------:R-:W-:Y:S01]  /*0d50*/  FSETP.GEU.AND P0, PT, R10, RZ, PT ;  /* 0x000000ff0a00720b */ /* 0x000fe20003f0e000 */
[----:B------:R2:W-:Y:S01]  /*0d60*/  STS [R8+0x34], R19 ;  /* 0x0000341308007388 */ /* 0x0005e20000000800 */
[----:B------:R-:W-:Y:S02]  /*0d70*/  FSEL R21, R6, RZ, P4 ;  /* 0x000000ff06157208 */ /* 0x000fe40002000000 */
[----:B------:R-:W-:Y:S02]  /*0d80*/  FSEL R15, R12, RZ, P3 ;  /* 0x000000ff0c0f7208 */ /* 0x000fe40001800000 */
[----:B0-----:R-:W-:Y:S01]  /*0d90*/  FSEL R5, R17, RZ, P2 ;  /* 0x000000ff11057208 */ /* 0x001fe20001000000 */
[----:B------:R0:W-:Y:S01]  /*0da0*/  STS [R8+0x18], R21 ;  /* 0x0000181508007388 */ /* 0x0001e20000000800 */
[----:B------:R-:W-:Y:S01]  /*0db0*/  FSEL R7, R7, RZ, P1 ;  /* 0x000000ff07077208 */ /* 0x000fe20000800000 */
[----:B-1----:R-:W-:Y:S01]  /*0dc0*/  IMAD.HI R23, R0, 0x66666667, RZ ;  /* 0x6666666700177827 */ /* 0x002fe200078e02ff */
[----:B------:R-:W-:Y:S01]  /*0dd0*/  FSEL R9, R10, RZ, P0 ;  /* 0x000000ff0a097208 */ /* 0x000fe20000000000 */
[----:B------:R-:W-:Y:S01]  /*0de0*/  STS [R8+0x2c], R15 ;  /* 0x00002c0f08007388 */ /* 0x000fe20000000800 */
[----:B------:R-:W-:-:S02]  /*0df0*/  LOP3.LUT R17, R4, 0x3fc, RZ, 0xc0, !PT ;  /* 0x000003fc04117812 */ /* 0x000fc400078ec0ff */
[----:B------:R-:W-:Y:S01]  /*0e00*/  LOP3.LUT R16, R16, 0xfc, RZ, 0xc0, !PT ;  /* 0x000000fc10107812 */ /* 0x000fe200078ec0ff */
[----:B------:R-:W-:Y:S01]  /*0e10*/  STS [R8+0x30], R5 ;  /* 0x0000300508007388 */ /* 0x000fe20000000800 */
[C---:B------:R-:W-:Y:S02]  /*0e20*/  LOP3.LUT R4, R17.reuse, 0x400, RZ, 0xfc, !PT ;  /* 0x0000040011047812 */ /* 0x040fe400078efcff */
[----:B------:R-:W-:Y:S01]  /*0e30*/  LOP3.LUT R6, R17, 0x800, RZ, 0xfc, !PT ;  /* 0x0000080011067812 */ /* 0x000fe200078efcff */
[----:B------:R-:W-:Y:S01]  /*0e40*/  STS [R8], R7 ;  /* 0x0000000708007388 */ /* 0x000fe20000000800 */
[----:B------:R-:W-:Y:S02]  /*0e50*/  SHF.R.U32.HI R4, RZ, 0x2, R4 ;  /* 0x00000002ff047819 */ /* 0x000fe40000011604 */
[----:B------:R-:W-:Y:S01]  /*0e60*/  SHF.R.U32.HI R6, RZ, 0x2, R6 ;  /* 0x00000002ff067819 */ /* 0x000fe20000011606 */
[----:B------:R-:W-:Y:S01]  /*0e70*/  STS [R8+0x3c], R9 ;  /* 0x00003c0908007388 */ /* 0x000fe20000000800 */
[----:B------:R-:W-:-:S02]  /*0e80*/  LOP3.LUT R4, R4, 0x1fc, RZ, 0xc0, !PT ;  /* 0x000001fc04047812 */ /* 0x000fc400078ec0ff */
[----:B------:R-:W-:Y:S02]  /*0e90*/  LOP3.LUT R6, R6, 0x2fc, RZ, 0xc0, !PT ;  /* 0x000002fc06067812 */ /* 0x000fe400078ec0ff */
[----:B------:R-:W-:Y:S01]  /*0ea0*/  IADD3 R16, R16, UR4, RZ ;  /* 0x0000000410107c10 */ /* 0x000fe2000fffe0ff */
[----:B------:R-:W-:Y:S01]  /*0eb0*/  VIADD R4, R4, UR4 ;  /* 0x0000000404047c36 */ /* 0x000fe20008000000 */
[----:B------:R-:W-:Y:S01]  /*0ec0*/  LOP3.LUT R18, R0, 0x80, RZ, 0xfc, !PT ;  /* 0x0000008000127812 */ /* 0x000fe200078efcff */
[----:B------:R-:W-:Y:S01]  /*0ed0*/  VIADD R6, R6, UR4 ;  /* 0x0000000406067c36 */ /* 0x000fe20008000000 */
[----:B--2---:R-:W-:Y:S01]  /*0ee0*/  LOP3.LUT R19, R0, 0x40, RZ, 0xfc, !PT ;  /* 0x0000004000137812 */ /* 0x004fe200078efcff */
[C---:B------:R-:W-:Y:S01]  /*0ef0*/  IMAD R16, R17.reuse, 0x4, R16 ;  /* 0x0000000411107824 */ /* 0x040fe200078e0210 */
[----:B------:R-:W-:Y:S01]  /*0f00*/  BAR.SYNC.DEFER_BLOCKING 0x0 ;  /* 0x0000000000007b1d */ /* 0x000fe20000010000 */
[C---:B------:R-:W-:Y:S01]  /*0f10*/  IMAD R24, R17.reuse, 0x4, R4 ;  /* 0x0000000411187824 */ /* 0x040fe200078e0204 */
[----:B------:R-:W-:Y:S01]  /*0f20*/  LEA R26, R17, R6, 0x2 ;  /* 0x00000006111a7211 */ /* 0x000fe200078e10ff */
[----:B0-----:R-:W-:Y:S01]  /*0f30*/  IMAD.HI R21, R18, 0x66666667, RZ ;  /* 0x6666666712157827 */ /* 0x001fe200078e02ff */
[----:B------:R-:W-:-:S03]  /*0f40*/  SHF.R.U32.HI R22, RZ, 0x1f, R23 ;  /* 0x0000001fff167819 */ /* 0x000fc60000011617 */
[----:B------:R-:W-:Y:S01]  /*0f50*/  IMAD.HI R20, R19, 0x66666667, RZ ;  /* 0x6666666713147827 */ /* 0x000fe200078e02ff */
[----:B------:R-:W-:Y:S02]  /*0f60*/  LEA.HI.SX32 R23, R23, R22, 0x19 ;  /* 0x0000001617177211 */ /* 0x000fe400078fcaff */
[----:B------:R-:W-:Y:S02]  /*0f70*/  SHF.R.U32.HI R22, RZ, 0x1f, R21 ;  /* 0x0000001fff167819 */ /* 0x000fe40000011615 */
[----:B------:R-:W-:Y:S01]  /*0f80*/  SHF.R.U32.HI R25, RZ, 0x1f, R20 ;  /* 0x0000001fff197819 */ /* 0x000fe20000011614 */
[----:B------:R-:W-:Y:S01]  /*0f90*/  IMAD R27, R23, -0x140, R0 ;  /* 0xfffffec0171b7824 */ /* 0x000fe200078e0200 */
[----:B------:R-:W-:Y:S02]  /*0fa0*/  LEA.HI.SX32 R21, R21, R22, 0x19 ;  /* 0x0000001615157211 */ /* 0x000fe400078fcaff */
[----:B------:R-:W-:-:S03]  /*0fb0*/  LEA.HI.SX32 R20, R20, R25, 0x19 ;  /* 0x0000001914147211 */ /* 0x000fc600078fcaff */
[----:B------:R-:W-:Y:S01]  /*0fc0*/  IMAD R25, R21, -0x140, R18 ;  /* 0xfffffec015197824 */ /* 0x000fe200078e0212 */
[----:B------:R-:W-:Y:S04]  /*0fd0*/  LDS R4, [R16] ;  /* 0x0000000010047984 */ /* 0x000fe80000000800 */
[----:B------:R-:W-:Y:S04]  /*0fe0*/  LDS R5, [R16+0x4] ;  /* 0x0000040010057984 */ /* 0x000fe80000000800 */
[----:B------:R-:W-:Y:S04]  /*0ff0*/  LDS R6, [R16+0x8] ;  /* 0x0000080010067984 */ /* 0x000fe80000000800 */
[----:B------:R0:W1:Y:S04]  /*1000*/  LDS R7, [R16+0xc] ;  /* 0x00000c0010077984 */ /* 0x0000680000000800 */
[----:B------:R-:W-:Y:S04]  /*1010*/  LDS R8, [R24+0x1000] ;  /* 0x0010000018087984 */ /* 0x000fe80000000800 */
[----:B------:R-:W-:Y:S01]  /*1020*/  LDS R9, [R24+0x1004] ;  /* 0x0010040018097984 */ /* 0x000fe20000000800 */
[----:B0-----:R-:W-:-:S02]  /*1030*/  LOP3.LUT R16, R2, 0xc, R3, 0xf8, !PT ;  /* 0x0000000c02107812 */ /* 0x001fc400078ef803 */
[----:B------:R-:W0:Y:S01]  /*1040*/  LDC.64 R2, c[0x0][0x238] ;  /* 0x00008e00ff027b82 */ /* 0x000e220000000a00 */
[----:B------:R-:W-:Y:S01]  /*1050*/  LDS R10, [R24+0x1008] ;  /* 0x00100800180a7984 */ /* 0x000fe20000000800 */
[----:B------:R-:W-:Y:S01]  /*1060*/  ISETP.GE.AND P0, PT, R16, 0x40, PT ;  /* 0x000000401000780c */ /* 0x000fe20003f06270 */
[--C-:B------:R-:W-:Y:S02]  /*1070*/  IMAD R22, R27, 0x40, R16.reuse ;  /* 0x000000401b167824 */ /* 0x100fe400078e0210 */
[----:B------:R2:W3:Y:S01]  /*1080*/  LDS R11, [R24+0x100c] ;  /* 0x00100c00180b7984 */ /* 0x0004e20000000800 */
[----:B------:R-:W-:Y:S01]  /*1090*/  IMAD R27, R20, -0x140, R19 ;  /* 0xfffffec0141b7824 */ /* 0x000fe200078e0213 */
[C---:B------:R-:W-:Y:S02]  /*10a0*/  ISETP.LT.AND P3, PT, R0.reuse, 0x500, !P0 ;  /* 0x000005000000780c */ /* 0x040fe40004761270 */
[----:B------:R-:W-:Y:S01]  /*10b0*/  LDS R12, [R26+0x2000] ;  /* 0x002000001a0c7984 */ /* 0x000fe20000000800 */
[----:B------:R-:W-:Y:S01]  /*10c0*/  LOP3.LUT R0, R0, 0xc0, RZ, 0xfc, !PT ;  /* 0x000000c000007812 */ /* 0x000fe200078efcff */
[----:B------:R-:W-:Y:S01]  /*10d0*/  IMAD R27, R27, 0x40, R16 ;  /* 0x000000401b1b7824 */ /* 0x000fe200078e0210 */
[----:B------:R-:W-:Y:S01]  /*10e0*/  ISETP.LT.AND P1, PT, R18, 0x500, !P0 ;  /* 0x000005001200780c */ /* 0x000fe20004721270 */
[----:B------:R-:W-:Y:S01]  /*10f0*/  LDS R13, [R26+0x2004] ;  /* 0x002004001a0d7984 */ /* 0x000fe20000000800 */
[----:B--2---:R-:W-:Y:S01]  /*1100*/  LOP3.LUT R24, R17, 0xc00, RZ, 0xfc, !PT ;  /* 0x00000c0011187812 */ /* 0x004fe200078efcff */
[----:B------:R-:W-:Y:S01]  /*1110*/  IMAD R27, R20, 0x20000, R27 ;  /* 0x00020000141b7824 */ /* 0x000fe200078e021b */
[----:B------:R-:W-:Y:S01]  /*1120*/  ISETP.LT.AND P2, PT, R19, 0x500, !P0 ;  /* 0x000005001300780c */ /* 0x000fe20004741270 */
[----:B------:R-:W-:Y:S01]  /*1130*/  LDS R14, [R26+0x2008] ;  /* 0x002008001a0e7984 */ /* 0x000fe20000000800 */
[----:B------:R-:W-:Y:S01]  /*1140*/  LEA R18, R25, R16, 0x6 ;  /* 0x0000001019127211 */ /* 0x000fe200078e30ff */
[----:B------:R-:W-:Y:S01]  /*1150*/  IMAD R19, R23, 0x20000, R22 ;  /* 0x0002000017137824 */ /* 0x000fe200078e0216 */
[----:B------:R-:W-:Y:S01]  /*1160*/  ISETP.LT.AND P0, PT, R0, 0x500, !P0 ;  /* 0x000005000000780c */ /* 0x000fe20004701270 */
[----:B------:R-:W2:Y:S01]  /*1170*/  LDS R15, [R26+0x200c] ;  /* 0x00200c001a0f7984 */ /* 0x000ea20000000800 */
[----:B------:R-:W-:Y:S01]  /*1180*/  SHF.R.U32.HI R24, RZ, 0x2, R24 ;  /* 0x00000002ff187819 */ /* 0x000fe20000011618 */
[----:B------:R-:W-:-:S02]  /*1190*/  IMAD R23, R21, 0x20000, R18 ;  /* 0x0002000015177824 */ /* 0x000fc400078e0212 */
[----:B0-----:R-:W-:Y:S01]  /*11a0*/  IMAD.WIDE R18, R19, 0x4, R2 ;  /* 0x0000000413127825 */ /* 0x001fe200078e0202 */
[----:B------:R-:W-:-:S03]  /*11b0*/  LOP3.LUT R24, R24, 0x3fc, RZ, 0xc0, !PT ;  /* 0x000003fc18187812 */ /* 0x000fc600078ec0ff */
[--C-:B------:R-:W-:Y:S01]  /*11c0*/  IMAD.WIDE R20, R27, 0x4, R2.reuse ;  /* 0x000000041b147825 */ /* 0x100fe200078e0202 */
[----:B-1----:R0:W-:Y:S03]  /*11d0*/  @P3 STG.E.128 desc[UR6][R18.64], R4 ;  /* 0x0000000412003986 */ /* 0x0021e6000c101d06 */
[----:B------:R-:W-:-:S04]  /*11e0*/  IMAD.WIDE R22, R23, 0x4, R2 ;  /* 0x0000000417167825 */ /* 0x000fc800078e0202 */
[----:B------:R-:W-:-:S05]  /*11f0*/  VIADD R24, R24, UR4 ;  /* 0x0000000418187c36 */ /* 0x000fca0008000000 */
[----:B------:R-:W-:Y:S01]  /*1200*/  LEA R24, R17, R24, 0x2 ;  /* 0x0000001811187211 */ /* 0x000fe200078e10ff */
[----:B---3--:R0:W-:Y:S04]  /*1210*/  @P2 STG.E.128 desc[UR6][R20.64], R8 ;  /* 0x0000000814002986 */ /* 0x0081e8000c101d06 */
[----:B--2---:R0:W-:Y:S02]  /*1220*/  @P1 STG.E.128 desc[UR6][R22.64], R12 ;  /* 0x0000000c16001986 */ /* 0x0041e4000c101d06 */
[----:B0-----:R-:W-:Y:S05]  /*1230*/  @!P0 EXIT ;  /* 0x000000000000894d */ /* 0x001fea0003800000 */
[----:B0-----:R-:W-:Y:S01]  /*1240*/  LDS R4, [R24+0x3000] ;  /* 0x0030000018047984 */ /* 0x001fe20000000800 */
[----:B------:R-:W-:-:S03]  /*1250*/  IMAD.HI R8, R0, 0x66666667, RZ ;  /* 0x6666666700087827 */ /* 0x000fc600078e02ff */
[----:B------:R-:W-:Y:S02]  /*1260*/  LDS R5, [R24+0x3004] ;  /* 0x0030040018057984 */ /* 0x000fe40000000800 */
[----:B------:R-:W-:Y:S02]  /*1270*/  SHF.R.U32.HI R9, RZ, 0x1f, R8 ;  /* 0x0000001fff097819 */ /* 0x000fe40000011608 */
[----:B------:R-:W-:Y:S02]  /*1280*/  LDS R6, [R24+0x3008] ;  /* 0x0030080018067984 */ /* 0x000fe40000000800 */
[----:B------:R-:W-:Y:S02]  /*1290*/  LEA.HI.SX32 R9, R8, R9, 0x19 ;  /* 0x0000000908097211 */ /* 0x000fe400078fcaff */
[----:B------:R-:W0:Y:S03]  /*12a0*/  LDS R7, [R24+0x300c] ;  /* 0x00300c0018077984 */ /* 0x000e260000000800 */
[----:B------:R-:W-:-:S04]  /*12b0*/  IMAD R11, R9, -0x140, R0 ;  /* 0xfffffec0090b7824 */ /* 0x000fc800078e0200 */
[----:B------:R-:W-:-:S04]  /*12c0*/  IMAD R16, R11, 0x40, R16 ;  /* 0x000000400b107824 */ /* 0x000fc800078e0210 */
[----:B------:R-:W-:-:S04]  /*12d0*/  IMAD R9, R9, 0x20000, R16 ;  /* 0x0002000009097824 */ /* 0x000fc800078e0210 */
[----:B------:R-:W-:-:S05]  /*12e0*/  IMAD.WIDE R2, R9, 0x4, R2 ;  /* 0x0000000409027825 */ /* 0x000fca00078e0202 */
[----:B0-----:R-:W-:Y:S01]  /*12f0*/  STG.E.128 desc[UR6][R2.64], R4 ;  /* 0x0000000402007986 */ /* 0x001fe2000c101d06 */
[----:B------:R-:W-:Y:S05]  /*1300*/  EXIT ;  /* 0x000000000000794d */ /* 0x000fea0003800000 */
.L_x_0:
[----:B------:R-:W-:-:S00]  /*1310*/  BRA `(.L_x_0) ;  /* 0xfffffffc00fc7947 */ /* 0x000fc0000383ffff */
[----:B------:R-:W-:-:S00]  /*1320*/  NOP ;  /* 0x0000000000007918 */ /* 0x000fc00000000000 */
        /* <DEDUP_REMOVED lines=13> */
.L_x_1:


//--------------------- .nv.global.init           --------------------------
	.section	.nv.global.init,"aw",@progbits
.nv.global.init:
	.type		_$_str,@object
	.size		_$_str,(_$_str_$_2 - _$_str)
_$_str:
        /*0000*/ 	.byte	0x5f, 0x5f, 0x43, 0x55, 0x44, 0x41, 0x5f, 0x46, 0x54, 0x5a, 0x00
	.type		_$_str_$_2,@object
	.size		_$_str_$_2,(.L_1 - _$_str_$_2)
_$_str_$_2:
        /*000b*/ 	.byte	0x5f, 0x5f, 0x43, 0x55, 0x44, 0x41, 0x5f, 0x50, 0x52, 0x45, 0x43, 0x5f, 0x53, 0x51, 0x52, 0x54
        /*001b*/ 	.byte	0x00
.L_1:


//--------------------- .nv.shared.triton_poi_fused__native_batch_norm_legit_no_training_relu_50 --------------------------
	.section	.nv.shared.triton_poi_fused__native_batch_norm_legit_no_training_relu_50,"aw",@nobits
	.sectionflags	@""
	.align	16
	.zero		1024


//--------------------- .nv.constant0.triton_poi_fused__native_batch_norm_legit_no_training_relu_50 --------------------------
	.section	.nv.constant0.triton_poi_fused__native_batch_norm_legit_no_training_relu_50,"a",@progbits
	.sectionflags	@""
	.align	4
.nv.constant0.triton_poi_fused__native_batch_norm_legit_no_training_relu_50:
	.zero		584
